	.headerflags	@"EF_CUDA_TEXMODE_UNIFIED EF_CUDA_64BIT_ADDRESS EF_CUDA_ACCELERATORS EF_CUDA_SM90 EF_CUDA_VIRTUAL_SM(EF_CUDA_SM90)"
	.elftype	@"ET_EXEC"


//--------------------- .nv.info                  --------------------------
	.section	.nv.info,"",@"SHT_CUDA_INFO"
	.align	4


	//----- nvinfo : EIATTR_REGCOUNT
	.align		4
        /*0000*/ 	.byte	0x04, 0x2f
        /*0002*/ 	.short	(.L_3 - .L_2)
	.align		4
.L_2:
        /*0004*/ 	.word	index@(triton_poi_fused__native_batch_norm_legit_no_training_cat_relu_53)
        /*0008*/ 	.word	0x00000020


	//----- nvinfo : EIATTR_MIN_STACK_SIZE
	.align		4
.L_3:
        /*000c*/ 	.byte	0x04, 0x12
        /*000e*/ 	.short	(.L_5 - .L_4)
	.align		4
.L_4:
        /*0010*/ 	.word	index@(triton_poi_fused__native_batch_norm_legit_no_training_cat_relu_53)
        /*0014*/ 	.word	0x00000000


	//----- nvinfo : EIATTR_FRAME_SIZE
	.align		4
.L_5:
        /*0018*/ 	.byte	0x04, 0x11
        /*001a*/ 	.short	(.L_7 - .L_6)
	.align		4
.L_6:
        /*001c*/ 	.word	index@(triton_poi_fused__native_batch_norm_legit_no_training_cat_relu_53)
        /*0020*/ 	.word	0x00000000


	//----- nvinfo : EIATTR_MIN_STACK_SIZE
	.align		4
.L_7:
        /*0024*/ 	.byte	0x04, 0x12
        /*0026*/ 	.short	(.L_9 - .L_8)
	.align		4
.L_8:
        /*0028*/ 	.word	index@(triton_poi_fused__native_batch_norm_legit_no_training_cat_relu_53)
        /*002c*/ 	.word	0x00000000
.L_9:


//--------------------- .nv.info.triton_poi_fused__native_batch_norm_legit_no_training_cat_relu_53 --------------------------
	.section	.nv.info.triton_poi_fused__native_batch_norm_legit_no_training_cat_relu_53,"",@"SHT_CUDA_INFO"
	.sectionflags	@""
	.align	4


	//----- nvinfo : EIATTR_CUDA_API_VERSION
	.align		4
        /*0000*/ 	.byte	0x04, 0x37
        /*0002*/ 	.short	(.L_11 - .L_10)
.L_10:
        /*0004*/ 	.word	0x0000007c


	//----- nvinfo : EIATTR_KPARAM_INFO
	.align		4
.L_11:
        /*0008*/ 	.byte	0x04, 0x17
        /*000a*/ 	.short	(.L_13 - .L_12)
.L_12:
        /*000c*/ 	.word	0x00000000
        /*0010*/ 	.short	0x0008
        /*0012*/ 	.short	0x0040
        /*0014*/ 	.byte	0x00, 0xf0, 0x11, 0x00


	//----- nvinfo : EIATTR_KPARAM_INFO
	.align		4
.L_13:
        /*0018*/ 	.byte	0x04, 0x17
        /*001a*/ 	.short	(.L_15 - .L_14)
.L_14:
        /*001c*/ 	.word	0x00000000
        /*0020*/ 	.short	0x0007
        /*0022*/ 	.short	0x0038
        /*0024*/ 	.byte	0x00, 0xf4, 0x21, 0x00


	//----- nvinfo : EIATTR_KPARAM_INFO
	.align		4
.L_15:
        /*0028*/ 	.byte	0x04, 0x17
        /*002a*/ 	.short	(.L_17 - .L_16)
.L_16:
        /*002c*/ 	.word	0x00000000
        /*0030*/ 	.short	0x0006
        /*0032*/ 	.short	0x0030
        /*0034*/ 	.byte	0x00, 0xf4, 0x21, 0x00


	//----- nvinfo : EIATTR_KPARAM_INFO
	.align		4
.L_17:
        /*0038*/ 	.byte	0x04, 0x17
        /*003a*/ 	.short	(.L_19 - .L_18)
.L_18:
        /*003c*/ 	.word	0x00000000
        /*0040*/ 	.short	0x0005
        /*0042*/ 	.short	0x0028
        /*0044*/ 	.byte	0x00, 0xf4, 0x21, 0x00


	//----- nvinfo : EIATTR_KPARAM_INFO
	.align		4
.L_19:
        /*0048*/ 	.byte	0x04, 0x17
        /*004a*/ 	.short	(.L_21 - .L_20)
.L_20:
        /*004c*/ 	.word	0x00000000
        /*0050*/ 	.short	0x0004
        /*0052*/ 	.short	0x0020
        /*0054*/ 	.byte	0x00, 0xf4, 0x21, 0x00


	//----- nvinfo : EIATTR_KPARAM_INFO
	.align		4
.L_21:
        /*0058*/ 	.byte	0x04, 0x17
        /*005a*/ 	.short	(.L_23 - .L_22)
.L_22:
        /*005c*/ 	.word	0x00000000
        /*0060*/ 	.short	0x0003
        /*0062*/ 	.short	0x0018
        /*0064*/ 	.byte	0x00, 0xf4, 0x21, 0x00


	//----- nvinfo : EIATTR_KPARAM_INFO
	.align		4
.L_23:
        /*0068*/ 	.byte	0x04, 0x17
        /*006a*/ 	.short	(.L_25 - .L_24)
.L_24:
        /*006c*/ 	.word	0x00000000
        /*0070*/ 	.short	0x0002
        /*0072*/ 	.short	0x0010
        /*0074*/ 	.byte	0x00, 0xf4, 0x21, 0x00


	//----- nvinfo : EIATTR_KPARAM_INFO
	.align		4
.L_25:
        /*0078*/ 	.byte	0x04, 0x17
        /*007a*/ 	.short	(.L_27 - .L_26)
.L_26:
        /*007c*/ 	.word	0x00000000
        /*0080*/ 	.short	0x0001
        /*0082*/ 	.short	0x0008
        /*0084*/ 	.byte	0x00, 0xf4, 0x21, 0x00


	//----- nvinfo : EIATTR_KPARAM_INFO
	.align		4
.L_27:
        /*0088*/ 	.byte	0x04, 0x17
        /*008a*/ 	.short	(.L_29 - .L_28)
.L_28:
        /*008c*/ 	.word	0x00000000
        /*0090*/ 	.short	0x0000
        /*0092*/ 	.short	0x0000
        /*0094*/ 	.byte	0x00, 0xf4, 0x21, 0x00


	//----- nvinfo : EIATTR_SPARSE_MMA_MASK
	.align		4
.L_29:
        /*0098*/ 	.byte	0x03, 0x50
        /*009a*/ 	.short	0x0000


	//----- nvinfo : EIATTR_MAXREG_COUNT
	.align		4
        /*009c*/ 	.byte	0x03, 0x1b
        /*009e*/ 	.short	0x00ff


	//----- nvinfo : EIATTR_EXIT_INSTR_OFFSETS
	.align		4
        /*00a0*/ 	.byte	0x04, 0x1c
        /*00a2*/ 	.short	(.L_31 - .L_30)


	//   ....[0]....
.L_30:
        /*00a4*/ 	.word	0x00000990


	//   ....[1]....
        /*00a8*/ 	.word	0x000009b0


	//----- nvinfo : EIATTR_REQNTID
	.align		4
.L_31:
        /*00ac*/ 	.byte	0x04, 0x10
        /*00ae*/ 	.short	(.L_33 - .L_32)
.L_32:
        /*00b0*/ 	.word	0x00000080
        /*00b4*/ 	.word	0x00000001
        /*00b8*/ 	.word	0x00000001


	//----- nvinfo : EIATTR_CBANK_PARAM_SIZE
	.align		4
.L_33:
        /*00bc*/ 	.byte	0x03, 0x19
        /*00be*/ 	.short	0x0044


	//----- nvinfo : EIATTR_PARAM_CBANK
	.align		4
        /*00c0*/ 	.byte	0x04, 0x0a
        /*00c2*/ 	.short	(.L_35 - .L_34)
	.align		4
.L_34:
        /*00c4*/ 	.word	index@(.nv.constant0.triton_poi_fused__native_batch_norm_legit_no_training_cat_relu_53)
        /*00c8*/ 	.short	0x0210
        /*00ca*/ 	.short	0x0044


	//----- nvinfo : EIATTR_SW_WAR
	.align		4
.L_35:
        /*00cc*/ 	.byte	0x04, 0x36
        /*00ce*/ 	.short	(.L_37 - .L_36)
.L_36:
        /*00d0*/ 	.word	0x00000008
.L_37:


//--------------------- .nv.callgraph             --------------------------
	.section	.nv.callgraph,"",@"SHT_CUDA_CALLGRAPH"
	.align	4
	.sectionentsize	8
	.align		4
        /*0000*/ 	.word	0x00000000
	.align		4
        /*0004*/ 	.word	0xffffffff
	.align		4
        /*0008*/ 	.word	0x00000000
	.align		4
        /*000c*/ 	.word	0xfffffffe
	.align		4
        /*0010*/ 	.word	0x00000000
	.align		4
        /*0014*/ 	.word	0xfffffffd
	.align		4
        /*0018*/ 	.word	0x00000000
	.align		4
        /*001c*/ 	.word	0xfffffffc


//--------------------- .nv.constant4             --------------------------
	.section	.nv.constant4,"a",@progbits
	.align	8
	.align		8
.nv.constant4:
        /*0000*/ 	.dword	_$_str
	.align		8
        /*0008*/ 	.dword	_$_str_$_2


//--------------------- .text.triton_poi_fused__native_batch_norm_legit_no_training_cat_relu_53 --------------------------
	.section	.text.triton_poi_fused__native_batch_norm_legit_no_training_cat_relu_53,"ax",@progbits
	.align	128
        .global         triton_poi_fused__native_batch_norm_legit_no_training_cat_relu_53
        .type           triton_poi_fused__native_batch_norm_legit_no_training_cat_relu_53,@function
        .size           triton_poi_fused__native_batch_norm_legit_no_training_cat_relu_53,(.L_x_1 - triton_poi_fused__native_batch_norm_legit_no_training_cat_relu_53)
        .other          triton_poi_fused__native_batch_norm_legit_no_training_cat_relu_53,@"STO_CUDA_ENTRY STV_DEFAULT"
triton_poi_fused__native_batch_norm_legit_no_training_cat_relu_53:
.text.triton_poi_fused__native_batch_norm_legit_no_training_cat_relu_53:
[----:B------:R-:W0:Y:S01]  /*0000*/  LDC R1, c[0x0][0x28] ;  /* 0x00000a00ff017b82 */ /* 0x000e220000000800 */
[----:B------:R-:W1:Y:S07]  /*0010*/  S2R R0, SR_TID.X ;  /* 0x0000000000007919 */ /* 0x000e6e0000002100 */
[----:B------:R-:W2:Y:S01]  /*0020*/  LDC.64 R6, c[0x0][0x228] ;  /* 0x00008a00ff067b82 */ /* 0x000ea20000000a00 */
[----:B------:R-:W-:Y:S01]  /*0030*/  IMAD.MOV.U32 R4, RZ, RZ, RZ ;  /* 0x000000ffff047224 */ /* 0x000fe200078e00ff */
[----:B------:R-:W-:Y:S01]  /*0040*/  ULDC.64 UR4, c[0x0][0x208] ;  /* 0x0000820000047ab9 */ /* 0x000fe20000000a00 */
[----:B------:R-:W3:Y:S01]  /*0050*/  S2R R5, SR_CTAID.X ;  /* 0x0000000000057919 */ /* 0x000ee20000002500 */
[----:B------:R-:W-:Y:S01]  /*0060*/  IMAD.MOV.U32 R8, RZ, RZ, RZ ;  /* 0x000000ffff087224 */ /* 0x000fe200078e00ff */
[----:B------:R-:W-:-:S03]  /*0070*/  ULDC.64 UR6, c[0x0][0x218] ;  /* 0x0000860000067ab9 */ /* 0x000fc60000000a00 */
[----:B------:R-:W4:Y:S08]  /*0080*/  LDC.64 R12, c[0x0][0x220] ;  /* 0x00008800ff0c7b82 */ /* 0x000f300000000a00 */
[----:B------:R-:W5:Y:S01]  /*0090*/  LDC.64 R28, c[0x0][0x210] ;  /* 0x00008400ff1c7b82 */ /* 0x000f620000000a00 */
[----:B------:R-:W-:-:S07]  /*00a0*/  IMAD.MOV.U32 R21, RZ, RZ, RZ ;  /* 0x000000ffff157224 */ /* 0x000fce00078e00ff */
[----:B------:R-:W4:Y:S01]  /*00b0*/  LDC.64 R26, c[0x0][0x238] ;  /* 0x00008e00ff1a7b82 */ /* 0x000f220000000a00 */
[----:B-1----:R-:W-:-:S05]  /*00c0*/  IMAD.SHL.U32 R0, R0, 0x4, RZ ;  /* 0x0000000400007824 */ /* 0x002fca00078e00ff */
[----:B------:R-:W-:-:S05]  /*00d0*/  LOP3.LUT R0, R0, 0x1fc, RZ, 0xc0, !PT ;  /* 0x000001fc00007812 */ /* 0x000fca00078ec0ff */
[----:B---3--:R-:W-:-:S05]  /*00e0*/  IMAD R5, R5, 0x200, R0 ;  /* 0x0000020005057824 */ /* 0x008fca00078e0200 */
[----:B------:R-:W-:Y:S02]  /*00f0*/  SHF.R.S32.HI R0, RZ, 0x1f, R5 ;  /* 0x0000001fff007819 */ /* 0x000fe40000011405 */
[----:B------:R-:W-:Y:S02]  /*0100*/  ISETP.GE.AND P0, PT, R5, 0xf500, PT ;  /* 0x0000f5000500780c */ /* 0x000fe40003f06270 */
[----:B------:R-:W-:-:S04]  /*0110*/  LEA.HI R0, R0, R5, RZ, 0x6 ;  /* 0x0000000500007211 */ /* 0x000fc800078f30ff */
[----:B------:R-:W-:-:S05]  /*0120*/  SHF.R.S32.HI R11, RZ, 0x6, R0 ;  /* 0x00000006ff0b7819 */ /* 0x000fca0000011400 */
[----:B------:R-:W-:-:S05]  /*0130*/  IMAD.HI R2, R11, 0x42df9bb1, RZ ;  /* 0x42df9bb10b027827 */ /* 0x000fca00078e02ff */
[----:B------:R-:W-:-:S04]  /*0140*/  SHF.R.U32.HI R3, RZ, 0x1f, R2 ;  /* 0x0000001fff037819 */ /* 0x000fc80000011602 */
[----:B------:R-:W-:-:S05]  /*0150*/  LEA.HI.SX32 R2, R2, R3, 0x1a ;  /* 0x0000000302027211 */ /* 0x000fca00078fd2ff */
[----:B------:R-:W-:Y:S01]  /*0160*/  IMAD R11, R2, -0xf5, R11 ;  /* 0xffffff0b020b7824 */ /* 0x000fe200078e020b */
[----:B------:R-:W-:-:S03]  /*0170*/  CS2R R2, SRZ ;  /* 0x0000000000027805 */ /* 0x000fc6000001ff00 */
[----:B--2---:R-:W-:-:S05]  /*0180*/  IMAD.WIDE R6, R11, 0x4, R6 ;  /* 0x000000040b067825 */ /* 0x004fca00078e0206 */
[----:B------:R-:W2:Y:S04]  /*0190*/  @!P0 LDG.E.EL R4, desc[UR4][R6.64] ;  /* 0x0000000406048981 */ /* 0x000ea8000c2e1900 */
[----:B------:R-:W3:Y:S04]  /*01a0*/  @!P0 LDG.E.EL R3, desc[UR4][R6.64] ;  /* 0x0000000406038981 */ /* 0x000ee8000c2e1900 */
[----:B------:R-:W5:Y:S04]  /*01b0*/  @!P0 LDG.E.EL R8, desc[UR4][R6.64] ;  /* 0x0000000406088981 */ /* 0x000f68000c2e1900 */
[----:B------:R1:W5:Y:S01]  /*01c0*/  @!P0 LDG.E.EL R2, desc[UR4][R6.64] ;  /* 0x0000000406028981 */ /* 0x000362000c2e1900 */
[----:B------:R-:W-:-:S02]  /*01d0*/  LOP3.LUT R0, R0, 0xffffffc0, RZ, 0xc0, !PT ;  /* 0xffffffc000007812 */ /* 0x000fc400078ec0ff */
[C---:B------:R-:W-:Y:S01]  /*01e0*/  SHF.L.U32 R9, R11.reuse, 0x6, RZ ;  /* 0x000000060b097819 */ /* 0x040fe200000006ff */
[----:B----4-:R-:W-:-:S05]  /*01f0*/  IMAD.WIDE R12, R11, 0x4, R12 ;  /* 0x000000040b0c7825 */ /* 0x010fca00078e020c */
[----:B------:R-:W4:Y:S01]  /*0200*/  @!P0 LDG.E.EL R21, desc[UR4][R12.64] ;  /* 0x000000040c158981 */ /* 0x000f22000c2e1900 */
[----:B0-----:R-:W-:Y:S01]  /*0210*/  IMAD.WIDE R26, R11, 0x4, R26 ;  /* 0x000000040b1a7825 */ /* 0x001fe200078e021a */
[----:B------:R-:W-:-:S03]  /*0220*/  HFMA2.MMA R23, -RZ, RZ, 0, 0 ;  /* 0x00000000ff177435 */ /* 0x000fc600000001ff */
[----:B--2---:R-:W-:-:S04]  /*0230*/  FADD R4, R4, 9.9999997473787516356e-06 ;  /* 0x3727c5ac04047421 */ /* 0x004fc80000000000 */
[----:B------:R-:W0:Y:S01]  /*0240*/  MUFU.SQRT R20, R4 ;  /* 0x0000000400147308 */ /* 0x000e220000002000 */
[----:B---3--:R-:W-:-:S07]  /*0250*/  FADD R3, R3, 9.9999997473787516356e-06 ;  /* 0x3727c5ac03037421 */ /* 0x008fce0000000000 */
[----:B------:R2:W3:Y:S01]  /*0260*/  MUFU.SQRT R24, R3 ;  /* 0x0000000300187308 */ /* 0x0004e20000002000 */
[----:B-----5:R-:W-:Y:S01]  /*0270*/  FADD R8, R8, 9.9999997473787516356e-06 ;  /* 0x3727c5ac08087421 */ /* 0x020fe20000000000 */
[C---:B0-----:R-:W-:Y:S01]  /*0280*/  FSETP.GT.AND P6, PT, R20.reuse, 8.50705917302346158658e+37, PT ;  /* 0x7e8000001400780b */ /* 0x041fe20003fc4000 */
[----:B--2---:R-:W-:Y:S01]  /*0290*/  IMAD.HI R3, R5, 0x42df9bb1, RZ ;  /* 0x42df9bb105037827 */ /* 0x004fe200078e02ff */
[----:B------:R-:W-:-:S04]  /*02a0*/  FSETP.GEU.AND P2, PT, R20, 1.175494350822287508e-38, PT ;  /* 0x008000001400780b */ /* 0x000fc80003f4e000 */
[----:B------:R0:W2:Y:S01]  /*02b0*/  MUFU.SQRT R22, R8 ;  /* 0x0000000800167308 */ /* 0x0000a20000002000 */
[----:B------:R-:W-:Y:S02]  /*02c0*/  SHF.R.U32.HI R4, RZ, 0x1f, R3 ;  /* 0x0000001fff047819 */ /* 0x000fe40000011603 */
[C---:B---3--:R-:W-:Y:S02]  /*02d0*/  FSETP.GT.AND P5, PT, R24.reuse, 8.50705917302346158658e+37, PT ;  /* 0x7e8000001800780b */ /* 0x048fe40003fa4000 */
[----:B-1----:R-:W-:Y:S02]  /*02e0*/  LEA.HI.SX32 R6, R3, R4, 0x14 ;  /* 0x0000000403067211 */ /* 0x002fe400078fa2ff */
[----:B------:R-:W-:Y:S01]  /*02f0*/  FSETP.GEU.AND P3, PT, R24, 1.175494350822287508e-38, PT ;  /* 0x008000001800780b */ /* 0x000fe20003f6e000 */
[----:B------:R-:W-:Y:S02]  /*0300*/  @P6 FMUL R20, R20, 0.25 ;  /* 0x3e80000014146820 */ /* 0x000fe40000400000 */
[----:B------:R-:W-:-:S02]  /*0310*/  IMAD R7, R6, -0x3d40, R5 ;  /* 0xffffc2c006077824 */ /* 0x000fc400078e0205 */
[----:B------:R-:W-:Y:S01]  /*0320*/  FADD R10, R2, 9.9999997473787516356e-06 ;  /* 0x3727c5ac020a7421 */ /* 0x000fe20000000000 */
[----:B------:R-:W-:Y:S01]  /*0330*/  @!P2 FMUL R20, R20, 16777216 ;  /* 0x4b8000001414a820 */ /* 0x000fe20000400000 */
[----:B0-----:R-:W-:Y:S01]  /*0340*/  IMAD R8, R6, 0x300, RZ ;  /* 0x0000030006087824 */ /* 0x001fe200078e02ff */
[----:B--2---:R-:W-:Y:S01]  /*0350*/  FSETP.GT.AND P4, PT, R22, 8.50705917302346158658e+37, PT ;  /* 0x7e8000001600780b */ /* 0x004fe20003f84000 */
[----:B------:R-:W-:Y:S02]  /*0360*/  IMAD R7, R6, 0x3a40, R7 ;  /* 0x00003a4006077824 */ /* 0x000fe400078e0207 */
[----:B------:R-:W-:Y:S01]  /*0370*/  @P5 FMUL R24, R24, 0.25 ;  /* 0x3e80000018185820 */ /* 0x000fe20000400000 */
[----:B------:R-:W-:Y:S01]  /*0380*/  IMAD.IADD R6, R5, 0x1, -R0 ;  /* 0x0000000105067824 */ /* 0x000fe200078e0a00 */
[----:B------:R-:W-:Y:S01]  /*0390*/  FSETP.GEU.AND P1, PT, R22, 1.175494350822287508e-38, PT ;  /* 0x008000001600780b */ /* 0x000fe20003f2e000 */
[----:B------:R-:W0:Y:S01]  /*03a0*/  MUFU.SQRT R0, R10 ;  /* 0x0000000a00007308 */ /* 0x000e220000002000 */
[----:B------:R-:W-:Y:S01]  /*03b0*/  @!P3 FMUL R24, R24, 16777216 ;  /* 0x4b8000001818b820 */ /* 0x000fe20000400000 */
[----:B------:R-:W-:Y:S01]  /*03c0*/  IMAD.MOV.U32 R4, RZ, RZ, 0x3e800000 ;  /* 0x3e800000ff047424 */ /* 0x000fe200078e00ff */
[----:B------:R-:W1:Y:S05]  /*03d0*/  LDC.64 R2, c[0x0][0x230] ;  /* 0x00008c00ff027b82 */ /* 0x000e6a0000000a00 */
[----:B------:R-:W2:Y:S01]  /*03e0*/  MUFU.RCP R20, R20 ;  /* 0x0000001400147308 */ /* 0x000ea20000001000 */
[----:B------:R-:W-:-:S02]  /*03f0*/  FSEL R15, R4, 1, P5 ;  /* 0x3f800000040f7808 */ /* 0x000fc40002800000 */
[----:B------:R-:W-:Y:S02]  /*0400*/  FSEL R17, R4, 1, P6 ;  /* 0x3f80000004117808 */ /* 0x000fe40003000000 */
[----:B------:R-:W-:-:S03]  /*0410*/  SHF.R.S32.HI R14, RZ, 0x1f, R8 ;  /* 0x0000001fff0e7819 */ /* 0x000fc60000011408 */
[----:B------:R-:W3:Y:S01]  /*0420*/  MUFU.RCP R24, R24 ;  /* 0x0000001800187308 */ /* 0x000ee20000001000 */
[----:B------:R-:W-:Y:S01]  /*0430*/  IADD3 R8, P5, P6, R9, R6, R8 ;  /* 0x0000000609087210 */ /* 0x000fe20007ebe008 */
[----:B------:R-:W-:Y:S01]  /*0440*/  @P4 FMUL R22, R22, 0.25 ;  /* 0x3e80000016164820 */ /* 0x000fe20000400000 */
[----:B------:R-:W-:Y:S01]  /*0450*/  FSEL R19, R4, 1, P4 ;  /* 0x3f80000004137808 */ /* 0x000fe20002000000 */
[----:B------:R-:W-:Y:S01]  /*0460*/  @!P3 FMUL R15, R15, 16777216 ;  /* 0x4b8000000f0fb820 */ /* 0x000fe20000400000 */
[----:B------:R-:W-:Y:S01]  /*0470*/  SHF.R.S32.HI R6, RZ, 0x1f, R6 ;  /* 0x0000001fff067819 */ /* 0x000fe20000011406 */
[----:B------:R-:W-:Y:S01]  /*0480*/  @!P2 FMUL R17, R17, 16777216 ;  /* 0x4b8000001111a820 */ /* 0x000fe20000400000 */
[----:B------:R-:W-:Y:S02]  /*0490*/  SHF.R.S32.HI R9, RZ, 0x1f, R9 ;  /* 0x0000001fff097819 */ /* 0x000fe40000011409 */
[----:B0-----:R-:W-:Y:S02]  /*04a0*/  FSETP.GT.AND P2, PT, R0, 8.50705917302346158658e+37, PT ;  /* 0x7e8000000000780b */ /* 0x001fe40003f44000 */
[----:B------:R-:W-:Y:S01]  /*04b0*/  ISETP.GE.AND P3, PT, R11, 0xe9, PT ;  /* 0x000000e90b00780c */ /* 0x000fe20003f66270 */
[----:B------:R-:W-:Y:S01]  /*04c0*/  @!P1 FMUL R22, R22, 16777216 ;  /* 0x4b80000016169820 */ /* 0x000fe20000400000 */
[----:B------:R-:W-:Y:S01]  /*04d0*/  @!P1 FMUL R19, R19, 16777216 ;  /* 0x4b80000013139820 */ /* 0x000fe20000400000 */
[----:B------:R-:W-:Y:S01]  /*04e0*/  IADD3.X R9, R9, R6, R14, P5, P6 ;  /* 0x0000000609097210 */ /* 0x000fe20002fec40e */
[----:B--2---:R-:W-:Y:S01]  /*04f0*/  FMUL R20, R20, R17 ;  /* 0x0000001114147220 */ /* 0x004fe20000400000 */
[----:B------:R-:W-:-:S02]  /*0500*/  CS2R R16, SRZ ;  /* 0x0000000000107805 */ /* 0x000fc4000001ff00 */
[----:B------:R-:W-:Y:S01]  /*0510*/  FSETP.GEU.AND P4, PT, R0, 1.175494350822287508e-38, PT ;  /* 0x008000000000780b */ /* 0x000fe20003f8e000 */
[----:B------:R-:W-:Y:S01]  /*0520*/  IMAD.MOV.U32 R6, RZ, RZ, RZ ;  /* 0x000000ffff067224 */ /* 0x000fe200078e00ff */
[----:B------:R-:W-:Y:S01]  /*0530*/  ISETP.LT.AND P1, PT, R5, 0xf500, !P3 ;  /* 0x0000f5000500780c */ /* 0x000fe20005f21270 */
[----:B---3--:R-:W-:Y:S01]  /*0540*/  FMUL R24, R24, R15 ;  /* 0x0000000f18187220 */ /* 0x008fe20000400000 */
[----:B------:R-:W-:Y:S01]  /*0550*/  CS2R R14, SRZ ;  /* 0x00000000000e7805 */ /* 0x000fe2000001ff00 */
[----:B------:R-:W2:Y:S01]  /*0560*/  @!P0 LDG.E.EL R16, desc[UR4][R12.64] ;  /* 0x000000040c108981 */ /* 0x000ea2000c2e1900 */
[----:B------:R-:W-:Y:S01]  /*0570*/  IMAD.WIDE R28, R7, 0x4, R28 ;  /* 0x00000004071c7825 */ /* 0x000fe200078e021c */
[----:B------:R-:W-:Y:S02]  /*0580*/  FSEL R4, R4, 1, P2 ;  /* 0x3f80000004047808 */ /* 0x000fe40001000000 */
[----:B------:R-:W3:Y:S01]  /*0590*/  @!P0 LDG.E.EL R17, desc[UR4][R12.64] ;  /* 0x000000040c118981 */ /* 0x000ee2000c2e1900 */
[----:B------:R-:W-:-:S03]  /*05a0*/  @P2 FMUL R0, R0, 0.25 ;  /* 0x3e80000000002820 */ /* 0x000fc60000400000 */
[----:B------:R0:W5:Y:S01]  /*05b0*/  @!P0 LDG.E.EL R6, desc[UR4][R12.64] ;  /* 0x000000040c068981 */ /* 0x000162000c2e1900 */
[C---:B------:R-:W-:Y:S01]  /*05c0*/  ISETP.GT.AND P2, PT, R11.reuse, 0xe8, !P0 ;  /* 0x000000e80b00780c */ /* 0x040fe20004744270 */
[----:B------:R-:W-:Y:S01]  /*05d0*/  @!P4 FMUL R0, R0, 16777216 ;  /* 0x4b8000000000c820 */ /* 0x000fe20000400000 */
[----:B------:R-:W-:Y:S01]  /*05e0*/  @!P4 FMUL R4, R4, 16777216 ;  /* 0x4b8000000404c820 */ /* 0x000fe20000400000 */
[----:B0-----:R-:W-:Y:S01]  /*05f0*/  CS2R R12, SRZ ;  /* 0x00000000000c7805 */ /* 0x001fe2000001ff00 */
[----:B-1----:R-:W-:-:S05]  /*0600*/  IMAD.WIDE R2, R11, 0x4, R2 ;  /* 0x000000040b027825 */ /* 0x002fca00078e0202 */
[----:B------:R0:W2:Y:S01]  /*0610*/  @P1 LDG.E.128 R12, desc[UR4][R28.64] ;  /* 0x000000041c0c1981 */ /* 0x0000a2000c1e1d00 */
[----:B------:R-:W-:Y:S01]  /*0620*/  CS2R R10, SRZ ;  /* 0x00000000000a7805 */ /* 0x000fe2000001ff00 */
[----:B------:R-:W1:Y:S01]  /*0630*/  MUFU.RCP R22, R22 ;  /* 0x0000001600167308 */ /* 0x000e620000001000 */
[----:B------:R-:W-:Y:S01]  /*0640*/  IMAD.MOV.U32 R7, RZ, RZ, RZ ;  /* 0x000000ffff077224 */ /* 0x000fe200078e00ff */
[----:B------:R-:W3:Y:S05]  /*0650*/  @!P0 LDG.E.EL R23, desc[UR4][R2.64] ;  /* 0x0000000402178981 */ /* 0x000eea000c2e1900 */
[----:B------:R-:W3:Y:S01]  /*0660*/  @!P0 LDG.E.EL R7, desc[UR4][R2.64] ;  /* 0x0000000402078981 */ /* 0x000ee2000c2e1900 */
[----:B0-----:R-:W-:-:S04]  /*0670*/  LEA R28, P4, R8, UR6, 0x2 ;  /* 0x00000006081c7c11 */ /* 0x001fc8000f8810ff */
[----:B------:R-:W-:Y:S02]  /*0680*/  LEA.HI.X R29, R8, UR7, R9, 0x2, P4 ;  /* 0x00000007081d7c11 */ /* 0x000fe4000a0f1409 */
[----:B------:R-:W-:Y:S01]  /*0690*/  CS2R R8, SRZ ;  /* 0x0000000000087805 */ /* 0x000fe2000001ff00 */
[----:B------:R0:W4:Y:S05]  /*06a0*/  MUFU.RCP R25, R0 ;  /* 0x0000000000197308 */ /* 0x00012a0000001000 */
[----:B------:R-:W3:Y:S01]  /*06b0*/  @P2 LDG.E.128 R8, desc[UR4][R28.64+-0xe900] ;  /* 0xff1700041c082981 */ /* 0x000ee2000c1e1d00 */
[----:B-1----:R-:W-:Y:S01]  /*06c0*/  FMUL R22, R22, R19 ;  /* 0x0000001316167220 */ /* 0x002fe20000400000 */
[----:B------:R-:W-:Y:S01]  /*06d0*/  CS2R R18, SRZ ;  /* 0x0000000000127805 */ /* 0x000fe2000001ff00 */
[----:B0-----:R-:W-:-:S05]  /*06e0*/  IMAD.MOV.U32 R0, RZ, RZ, RZ ;  /* 0x000000ffff007224 */ /* 0x001fca00078e00ff */
[----:B------:R-:W5:Y:S01]  /*06f0*/  @!P0 LDG.E.EL R18, desc[UR4][R2.64] ;  /* 0x0000000402128981 */ /* 0x000f62000c2e1900 */
[----:B----4-:R-:W-:Y:S01]  /*0700*/  FMUL R25, R25, R4 ;  /* 0x0000000419197220 */ /* 0x010fe20000400000 */
[----:B------:R-:W-:Y:S02]  /*0710*/  IMAD.MOV.U32 R4, RZ, RZ, RZ ;  /* 0x000000ffff047224 */ /* 0x000fe400078e00ff */
[----:B------:R0:W4:Y:S04]  /*0720*/  @!P0 LDG.E.EL R19, desc[UR4][R2.64] ;  /* 0x0000000402138981 */ /* 0x000128000c2e1900 */
[----:B------:R-:W4:Y:S04]  /*0730*/  @!P0 LDG.E.EL R0, desc[UR4][R26.64] ;  /* 0x000000041a008981 */ /* 0x000f28000c2e1900 */
[----:B------:R-:W4:Y:S01]  /*0740*/  @!P0 LDG.E.EL R4, desc[UR4][R26.64] ;  /* 0x000000041a048981 */ /* 0x000f22000c2e1900 */
[----:B0-----:R-:W-:-:S06]  /*0750*/  CS2R R2, SRZ ;  /* 0x0000000000027805 */ /* 0x001fcc000001ff00 */
[----:B------:R-:W4:Y:S04]  /*0760*/  @!P0 LDG.E.EL R3, desc[UR4][R26.64] ;  /* 0x000000041a038981 */ /* 0x000f28000c2e1900 */
[----:B------:R0:W4:Y:S02]  /*0770*/  @!P0 LDG.E.EL R2, desc[UR4][R26.64] ;  /* 0x000000041a028981 */ /* 0x000124000c2e1900 */
[----:B0-----:R-:W0:Y:S02]  /*0780*/  LDC.64 R26, c[0x0][0x248] ;  /* 0x00009200ff1a7b82 */ /* 0x001e240000000a00 */
[----:B0-----:R-:W-:Y:S01]  /*0790*/  IMAD.WIDE R26, R5, 0x4, R26 ;  /* 0x00000004051a7825 */ /* 0x001fe200078e021a */
[----:B--2---:R-:W-:Y:S02]  /*07a0*/  SEL R12, R12, RZ, P1 ;  /* 0x000000ff0c0c7207 */ /* 0x004fe40000800000 */
[----:B------:R-:W-:-:S02]  /*07b0*/  SEL R13, R13, RZ, P1 ;  /* 0x000000ff0d0d7207 */ /* 0x000fc40000800000 */
[----:B------:R-:W-:Y:S02]  /*07c0*/  SEL R15, R15, RZ, P1 ;  /* 0x000000ff0f0f7207 */ /* 0x000fe40000800000 */
[----:B------:R-:W-:Y:S02]  /*07d0*/  SEL R14, R14, RZ, P1 ;  /* 0x000000ff0e0e7207 */ /* 0x000fe40000800000 */
[----:B---3--:R-:W-:Y:S02]  /*07e0*/  @P3 SEL R12, R8, RZ, P2 ;  /* 0x000000ff080c3207 */ /* 0x008fe40001000000 */
[----:B------:R-:W-:Y:S02]  /*07f0*/  @P3 SEL R13, R9, RZ, P2 ;  /* 0x000000ff090d3207 */ /* 0x000fe40001000000 */
[----:B------:R-:W0:Y:S01]  /*0800*/  LDC.64 R8, c[0x0][0x240] ;  /* 0x00009000ff087b82 */ /* 0x000e220000000a00 */
[----:B------:R-:W-:Y:S02]  /*0810*/  @P3 SEL R15, R11, RZ, P2 ;  /* 0x000000ff0b0f3207 */ /* 0x000fe40001000000 */
[----:B------:R-:W-:Y:S01]  /*0820*/  @P3 SEL R14, R10, RZ, P2 ;  /* 0x000000ff0a0e3207 */ /* 0x000fe20001000000 */
[----:B------:R-:W-:Y:S01]  /*0830*/  FADD R21, R12, -R21 ;  /* 0x800000150c157221 */ /* 0x000fe20000000000 */
[----:B------:R-:W-:Y:S01]  /*0840*/  FADD R11, R13, -R16 ;  /* 0x800000100d0b7221 */ /* 0x000fe20000000000 */
[----:B-----5:R-:W-:-:S02]  /*0850*/  FADD R6, R15, -R6 ;  /* 0x800000060f067221 */ /* 0x020fc40000000000 */
[----:B------:R-:W-:Y:S01]  /*0860*/  FADD R17, R14, -R17 ;  /* 0x800000110e117221 */ /* 0x000fe20000000000 */
[----:B------:R-:W-:Y:S01]  /*0870*/  FMUL R24, R24, R21 ;  /* 0x0000001518187220 */ /* 0x000fe20000400000 */
[----:B------:R-:W-:Y:S01]  /*0880*/  FMUL R25, R25, R6 ;  /* 0x0000000619197220 */ /* 0x000fe20000400000 */
[----:B------:R-:W-:Y:S01]  /*0890*/  FMUL R11, R20, R11 ;  /* 0x0000000b140b7220 */ /* 0x000fe20000400000 */
[----:B------:R-:W-:Y:S02]  /*08a0*/  FMUL R17, R22, R17 ;  /* 0x0000001116117220 */ /* 0x000fe40000400000 */
[----:B----4-:R-:W-:Y:S02]  /*08b0*/  FFMA R4, R25, R23, R4 ;  /* 0x0000001719047223 */ /* 0x010fe40000000004 */
[----:B------:R-:W-:Y:S01]  /*08c0*/  FFMA R0, R17, R19, R0 ;  /* 0x0000001311007223 */ /* 0x000fe20000000000 */
[----:B------:R-:W-:Y:S01]  /*08d0*/  FFMA R3, R24, R18, R3 ;  /* 0x0000001218037223 */ /* 0x000fe20000000003 */
[----:B0-----:R-:W-:-:S04]  /*08e0*/  IMAD.WIDE R8, R5, 0x4, R8 ;  /* 0x0000000405087825 */ /* 0x001fc800078e0208 */
[----:B------:R-:W-:Y:S01]  /*08f0*/  FFMA R2, R11, R7, R2 ;  /* 0x000000070b027223 */ /* 0x000fe20000000002 */
[----:B------:R-:W-:Y:S01]  /*0900*/  FSETP.GEU.AND P1, PT, R4, RZ, PT ;  /* 0x000000ff0400720b */ /* 0x000fe20003f2e000 */
[----:B------:R0:W-:Y:S01]  /*0910*/  @!P0 STG.E.128 desc[UR4][R8.64], R12 ;  /* 0x0000000c08008986 */ /* 0x0001e2000c101d04 */
[----:B------:R-:W-:Y:S02]  /*0920*/  FSETP.GEU.AND P2, PT, R0, RZ, PT ;  /* 0x000000ff0000720b */ /* 0x000fe40003f4e000 */
[----:B------:R-:W-:Y:S02]  /*0930*/  FSETP.GEU.AND P3, PT, R2, RZ, PT ;  /* 0x000000ff0200720b */ /* 0x000fe40003f6e000 */
[----:B------:R-:W-:Y:S02]  /*0940*/  FSETP.GEU.AND P4, PT, R3, RZ, PT ;  /* 0x000000ff0300720b */ /* 0x000fe40003f8e000 */
[----:B------:R-:W-:Y:S02]  /*0950*/  SEL R7, R4, RZ, P1 ;  /* 0x000000ff04077207 */ /* 0x000fe40000800000 */
[----:B------:R-:W-:-:S02]  /*0960*/  SEL R6, R0, RZ, P2 ;  /* 0x000000ff00067207 */ /* 0x000fc40001000000 */
[----:B------:R-:W-:Y:S02]  /*0970*/  SEL R5, R2, RZ, P3 ;  /* 0x000000ff02057207 */ /* 0x000fe40001800000 */
[----:B------:R-:W-:Y:S01]  /*0980*/  SEL R4, R3, RZ, P4 ;  /* 0x000000ff03047207 */ /* 0x000fe20002000000 */
[----:B0-----:R-:W-:Y:S06]  /*0990*/  @P0 EXIT ;  /* 0x000000000000094d */ /* 0x001fec0003800000 */
[----:B------:R-:W-:Y:S01]  /*09a0*/  STG.E.128 desc[UR4][R26.64], R4 ;  /* 0x000000041a007986 */ /* 0x000fe2000c101d04 */
[----:B------:R-:W-:Y:S05]  /*09b0*/  EXIT ;  /* 0x000000000000794d */ /* 0x000fea0003800000 */
.L_x_0:
[----:B------:R-:W-:-:S00]  /*09c0*/  BRA `(.L_x_0) ;  /* 0xfffffffc00fc7947 */ /* 0x000fc0000383ffff */
[----:B------:R-:W-:-:S00]  /*09d0*/  NOP ;  /* 0x0000000000007918 */ /* 0x000fc00000000000 */
        /* <DEDUP_REMOVED lines=10> */
.L_x_1:


//--------------------- .nv.global.init           --------------------------
	.section	.nv.global.init,"aw",@progbits
.nv.global.init:
	.type		_$_str,@object
	.size		_$_str,(_$_str_$_2 - _$_str)
_$_str:
        /*0000*/ 	.byte	0x5f, 0x5f, 0x43, 0x55, 0x44, 0x41, 0x5f, 0x46, 0x54, 0x5a, 0x00
	.type		_$_str_$_2,@object
	.size		_$_str_$_2,(.L_1 - _$_str_$_2)
_$_str_$_2:
        /*000b*/ 	.byte	0x5f, 0x5f, 0x43, 0x55, 0x44, 0x41, 0x5f, 0x50, 0x52, 0x45, 0x43, 0x5f, 0x53, 0x51, 0x52, 0x54
        /*001b*/ 	.byte	0x00
.L_1:


//--------------------- .nv.constant0.triton_poi_fused__native_batch_norm_legit_no_training_cat_relu_53 --------------------------
	.section	.nv.constant0.triton_poi_fused__native_batch_norm_legit_no_training_cat_relu_53,"a",@progbits
	.sectionflags	@""
	.align	4
.nv.constant0.triton_poi_fused__native_batch_norm_legit_no_training_cat_relu_53:
	.zero		596
